//
// Generated by NVIDIA NVVM Compiler
//
// Compiler Build ID: CL-36424714
// Cuda compilation tools, release 13.0, V13.0.88
// Based on NVVM 20.0.0
//

.version 9.0
.target sm_100
.address_size 64

	// .globl	_Z12MatMulKernel6MatrixS_S_
.extern .func  (.param .b32 func_retval0) vprintf
(
	.param .b64 vprintf_param_0,
	.param .b64 vprintf_param_1
)
;
// _ZZ12MatMulKernel6MatrixS_S_E2As has been demoted
// _ZZ12MatMulKernel6MatrixS_S_E2Bs has been demoted
.global .align 1 .b8 $str[98] = {84, 104, 114, 101, 97, 100, 32, 91, 37, 100, 44, 32, 37, 100, 93, 32, 105, 110, 32, 66, 108, 111, 99, 107, 32, 91, 37, 100, 44, 32, 37, 100, 93, 58, 10, 32, 32, 45, 32, 65, 115, 117, 98, 32, 91, 98, 108, 111, 99, 107, 82, 111, 119, 58, 32, 37, 100, 44, 32, 109, 58, 32, 37, 100, 93, 10, 32, 32, 45, 32, 66, 115, 117, 98, 32, 91, 109, 58, 32, 37, 100, 44, 32, 98, 108, 111, 99, 107, 67, 111, 108, 58, 32, 37, 100, 93, 10};
.global .align 1 .b8 $str$1[15] = {95, 95, 115, 121, 110, 99, 116, 104, 114, 101, 97, 100, 115, 10};

.visible .entry _Z12MatMulKernel6MatrixS_S_(
	.param .align 8 .b8 _Z12MatMulKernel6MatrixS_S__param_0[24],
	.param .align 8 .b8 _Z12MatMulKernel6MatrixS_S__param_1[24],
	.param .align 8 .b8 _Z12MatMulKernel6MatrixS_S__param_2[24]
)
{
	.local .align 16 .b8 	__local_depot0[32];
	.reg .b64 	%SP;
	.reg .b64 	%SPL;
	.reg .pred 	%p<11>;
	.reg .b32 	%r<143>;
	.reg .b32 	%f<55>;
	.reg .b64 	%rd<93>;
	// demoted variable
	.shared .align 4 .b8 _ZZ12MatMulKernel6MatrixS_S_E2As[16];
	// demoted variable
	.shared .align 4 .b8 _ZZ12MatMulKernel6MatrixS_S_E2Bs[16];
	mov.u64 	%SPL, __local_depot0;
	cvta.local.u64 	%SP, %SPL;
	ld.param.u64 	%rd5, [_Z12MatMulKernel6MatrixS_S__param_2+16];
	ld.param.u32 	%r68, [_Z12MatMulKernel6MatrixS_S__param_2+8];
	ld.param.u64 	%rd4, [_Z12MatMulKernel6MatrixS_S__param_1+16];
	ld.param.u32 	%r65, [_Z12MatMulKernel6MatrixS_S__param_1+8];
	ld.param.u64 	%rd3, [_Z12MatMulKernel6MatrixS_S__param_0+16];
	ld.param.u32 	%r62, [_Z12MatMulKernel6MatrixS_S__param_0+8];
	ld.param.v2.u32 	{%r60, %r61}, [_Z12MatMulKernel6MatrixS_S__param_0];
	mov.u32 	%r1, %ctaid.y;
	mov.u32 	%r2, %ctaid.x;
	shl.b32 	%r3, %r1, 1;
	shl.b32 	%r132, %r2, 1;
	mov.u32 	%r5, %tid.y;
	mov.u32 	%r6, %tid.x;
	shr.u32 	%r69, %r60, 31;
	add.s32 	%r70, %r60, %r69;
	shr.s32 	%r7, %r70, 1;
	setp.lt.s32 	%p1, %r60, 2;
	mov.f32 	%f54, 0f00000000;
	@%p1 bra 	$L__BB0_17;
	mul.lo.s32 	%r8, %r3, %r62;
	shl.b32 	%r10, %r65, 1;
	shl.b32 	%r72, %r5, 3;
	mov.u32 	%r73, _ZZ12MatMulKernel6MatrixS_S_E2As;
	add.s32 	%r11, %r73, %r72;
	mad.lo.s32 	%r74, %r65, %r5, %r6;
	cvt.s64.s32 	%rd1, %r74;
	mov.u32 	%r75, _ZZ12MatMulKernel6MatrixS_S_E2Bs;
	add.s32 	%r76, %r75, %r72;
	shl.b32 	%r77, %r6, 2;
	add.s32 	%r12, %r76, %r77;
	add.s32 	%r78, %r7, -1;
	and.b32  	%r13, %r7, 3;
	setp.lt.u32 	%p2, %r78, 3;
	mov.f32 	%f54, 0f00000000;
	mov.b32 	%r142, 0;
	@%p2 bra 	$L__BB0_12;
	and.b32  	%r142, %r7, 1073741820;
	add.s32 	%r136, %r8, 4;
	add.s32 	%r135, %r10, %r132;
	shl.b32 	%r80, %r65, 2;
	add.s32 	%r134, %r80, %r132;
	mad.lo.s32 	%r133, %r65, 6, %r132;
	mov.f32 	%f54, 0f00000000;
	mov.b32 	%r137, 0;
	add.u64 	%rd8, %SP, 0;
	mov.u64 	%rd10, $str;
	mov.u64 	%rd20, $str$1;
$L__BB0_3:
	or.b32  	%r81, %r5, %r6;
	setp.ne.s32 	%p3, %r81, 0;
	add.s32 	%r82, %r136, -4;
	cvt.s64.s32 	%rd6, %r82;
	cvt.s64.s32 	%rd7, %r132;
	cvta.to.local.u64 	%rd9, %rd8;
	st.local.v4.u32 	[%rd9], {%r5, %r6, %r1, %r2};
	st.local.v4.u32 	[%rd9+16], {%r1, %r137, %r137, %r2};
	cvta.global.u64 	%rd11, %rd10;
	{ // callseq 0, 0
	.param .b64 param0;
	st.param.b64 	[param0], %rd11;
	.param .b64 param1;
	st.param.b64 	[param1], %rd8;
	.param .b32 retval0;
	call.uni (retval0), 
	vprintf, 
	(
	param0, 
	param1
	);
	ld.param.b32 	%r83, [retval0];
	} // callseq 0
	mad.lo.s32 	%r85, %r62, %r5, %r6;
	cvt.s64.s32 	%rd2, %r85;
	add.s64 	%rd12, %rd6, %rd2;
	cvta.to.global.u64 	%rd13, %rd3;
	shl.b64 	%rd14, %rd12, 2;
	add.s64 	%rd15, %rd13, %rd14;
	ld.global.f32 	%f15, [%rd15];
	shl.b32 	%r86, %r6, 2;
	add.s32 	%r37, %r11, %r86;
	st.shared.f32 	[%r37], %f15;
	add.s64 	%rd16, %rd7, %rd1;
	cvta.to.global.u64 	%rd17, %rd4;
	shl.b64 	%rd18, %rd16, 2;
	add.s64 	%rd19, %rd17, %rd18;
	ld.global.f32 	%f16, [%rd19];
	st.shared.f32 	[%r12], %f16;
	bar.sync 	0;
	ld.shared.f32 	%f17, [%r11];
	mov.u32 	%r87, _ZZ12MatMulKernel6MatrixS_S_E2Bs;
	add.s32 	%r38, %r87, %r86;
	ld.shared.f32 	%f18, [%r38];
	fma.rn.f32 	%f19, %f17, %f18, %f54;
	ld.shared.f32 	%f20, [%r11+4];
	ld.shared.f32 	%f21, [%r38+8];
	fma.rn.f32 	%f2, %f20, %f21, %f19;
	bar.sync 	0;
	@%p3 bra 	$L__BB0_5;
	cvta.global.u64 	%rd21, %rd20;
	{ // callseq 1, 0
	.param .b64 param0;
	st.param.b64 	[param0], %rd21;
	.param .b64 param1;
	st.param.b64 	[param1], 0;
	.param .b32 retval0;
	call.uni (retval0), 
	vprintf, 
	(
	param0, 
	param1
	);
	ld.param.b32 	%r88, [retval0];
	} // callseq 1
$L__BB0_5:
	or.b32  	%r90, %r5, %r6;
	setp.ne.s32 	%p4, %r90, 0;
	add.s32 	%r91, %r136, -2;
	cvt.s64.s32 	%rd22, %r91;
	cvt.s64.s32 	%rd23, %r135;
	cvta.to.local.u64 	%rd25, %rd8;
	st.local.v4.u32 	[%rd25], {%r5, %r6, %r1, %r2};
	add.s32 	%r39, %r137, 1;
	st.local.v4.u32 	[%rd25+16], {%r1, %r39, %r39, %r2};
	cvta.global.u64 	%rd27, %rd10;
	{ // callseq 2, 0
	.param .b64 param0;
	st.param.b64 	[param0], %rd27;
	.param .b64 param1;
	st.param.b64 	[param1], %rd8;
	.param .b32 retval0;
	call.uni (retval0), 
	vprintf, 
	(
	param0, 
	param1
	);
	ld.param.b32 	%r92, [retval0];
	} // callseq 2
	add.s64 	%rd28, %rd22, %rd2;
	cvta.to.global.u64 	%rd29, %rd3;
	shl.b64 	%rd30, %rd28, 2;
	add.s64 	%rd31, %rd29, %rd30;
	ld.global.f32 	%f22, [%rd31];
	st.shared.f32 	[%r37], %f22;
	add.s64 	%rd32, %rd23, %rd1;
	cvta.to.global.u64 	%rd33, %rd4;
	shl.b64 	%rd34, %rd32, 2;
	add.s64 	%rd35, %rd33, %rd34;
	ld.global.f32 	%f23, [%rd35];
	st.shared.f32 	[%r12], %f23;
	bar.sync 	0;
	ld.shared.f32 	%f24, [%r11];
	ld.shared.f32 	%f25, [%r38];
	fma.rn.f32 	%f26, %f24, %f25, %f2;
	ld.shared.f32 	%f27, [%r11+4];
	ld.shared.f32 	%f28, [%r38+8];
	fma.rn.f32 	%f3, %f27, %f28, %f26;
	bar.sync 	0;
	@%p4 bra 	$L__BB0_7;
	cvta.global.u64 	%rd37, %rd20;
	{ // callseq 3, 0
	.param .b64 param0;
	st.param.b64 	[param0], %rd37;
	.param .b64 param1;
	st.param.b64 	[param1], 0;
	.param .b32 retval0;
	call.uni (retval0), 
	vprintf, 
	(
	param0, 
	param1
	);
	ld.param.b32 	%r94, [retval0];
	} // callseq 3
$L__BB0_7:
	or.b32  	%r96, %r5, %r6;
	setp.ne.s32 	%p5, %r96, 0;
	cvt.s64.s32 	%rd38, %r136;
	cvt.s64.s32 	%rd39, %r134;
	cvta.to.local.u64 	%rd41, %rd8;
	st.local.v4.u32 	[%rd41], {%r5, %r6, %r1, %r2};
	add.s32 	%r40, %r39, 1;
	st.local.v4.u32 	[%rd41+16], {%r1, %r40, %r40, %r2};
	cvta.global.u64 	%rd43, %rd10;
	{ // callseq 4, 0
	.param .b64 param0;
	st.param.b64 	[param0], %rd43;
	.param .b64 param1;
	st.param.b64 	[param1], %rd8;
	.param .b32 retval0;
	call.uni (retval0), 
	vprintf, 
	(
	param0, 
	param1
	);
	ld.param.b32 	%r97, [retval0];
	} // callseq 4
	add.s64 	%rd44, %rd38, %rd2;
	cvta.to.global.u64 	%rd45, %rd3;
	shl.b64 	%rd46, %rd44, 2;
	add.s64 	%rd47, %rd45, %rd46;
	ld.global.f32 	%f29, [%rd47];
	st.shared.f32 	[%r37], %f29;
	add.s64 	%rd48, %rd39, %rd1;
	cvta.to.global.u64 	%rd49, %rd4;
	shl.b64 	%rd50, %rd48, 2;
	add.s64 	%rd51, %rd49, %rd50;
	ld.global.f32 	%f30, [%rd51];
	st.shared.f32 	[%r12], %f30;
	bar.sync 	0;
	ld.shared.f32 	%f31, [%r11];
	ld.shared.f32 	%f32, [%r38];
	fma.rn.f32 	%f33, %f31, %f32, %f3;
	ld.shared.f32 	%f34, [%r11+4];
	ld.shared.f32 	%f35, [%r38+8];
	fma.rn.f32 	%f4, %f34, %f35, %f33;
	bar.sync 	0;
	@%p5 bra 	$L__BB0_9;
	mov.u64 	%rd52, $str$1;
	cvta.global.u64 	%rd53, %rd52;
	{ // callseq 5, 0
	.param .b64 param0;
	st.param.b64 	[param0], %rd53;
	.param .b64 param1;
	st.param.b64 	[param1], 0;
	.param .b32 retval0;
	call.uni (retval0), 
	vprintf, 
	(
	param0, 
	param1
	);
	ld.param.b32 	%r99, [retval0];
	} // callseq 5
$L__BB0_9:
	or.b32  	%r101, %r5, %r6;
	setp.ne.s32 	%p6, %r101, 0;
	add.s32 	%r102, %r136, 2;
	cvt.s64.s32 	%rd54, %r102;
	cvt.s64.s32 	%rd55, %r133;
	add.u64 	%rd56, %SP, 0;
	add.u64 	%rd57, %SPL, 0;
	st.local.v4.u32 	[%rd57], {%r5, %r6, %r1, %r2};
	add.s32 	%r41, %r40, 1;
	st.local.v4.u32 	[%rd57+16], {%r1, %r41, %r41, %r2};
	mov.u64 	%rd58, $str;
	cvta.global.u64 	%rd59, %rd58;
	{ // callseq 6, 0
	.param .b64 param0;
	st.param.b64 	[param0], %rd59;
	.param .b64 param1;
	st.param.b64 	[param1], %rd56;
	.param .b32 retval0;
	call.uni (retval0), 
	vprintf, 
	(
	param0, 
	param1
	);
	ld.param.b32 	%r103, [retval0];
	} // callseq 6
	add.s64 	%rd60, %rd54, %rd2;
	cvta.to.global.u64 	%rd61, %rd3;
	shl.b64 	%rd62, %rd60, 2;
	add.s64 	%rd63, %rd61, %rd62;
	ld.global.f32 	%f36, [%rd63];
	st.shared.f32 	[%r37], %f36;
	add.s64 	%rd64, %rd55, %rd1;
	cvta.to.global.u64 	%rd65, %rd4;
	shl.b64 	%rd66, %rd64, 2;
	add.s64 	%rd67, %rd65, %rd66;
	ld.global.f32 	%f37, [%rd67];
	st.shared.f32 	[%r12], %f37;
	bar.sync 	0;
	ld.shared.f32 	%f38, [%r11];
	ld.shared.f32 	%f39, [%r38];
	fma.rn.f32 	%f40, %f38, %f39, %f4;
	ld.shared.f32 	%f41, [%r11+4];
	ld.shared.f32 	%f42, [%r38+8];
	fma.rn.f32 	%f54, %f41, %f42, %f40;
	bar.sync 	0;
	@%p6 bra 	$L__BB0_11;
	mov.u64 	%rd68, $str$1;
	cvta.global.u64 	%rd69, %rd68;
	{ // callseq 7, 0
	.param .b64 param0;
	st.param.b64 	[param0], %rd69;
	.param .b64 param1;
	st.param.b64 	[param1], 0;
	.param .b32 retval0;
	call.uni (retval0), 
	vprintf, 
	(
	param0, 
	param1
	);
	ld.param.b32 	%r105, [retval0];
	} // callseq 7
$L__BB0_11:
	add.s32 	%r136, %r136, 8;
	shl.b32 	%r107, %r65, 3;
	add.s32 	%r135, %r135, %r107;
	add.s32 	%r134, %r134, %r107;
	add.s32 	%r133, %r133, %r107;
	add.s32 	%r132, %r132, %r107;
	add.s32 	%r137, %r41, 1;
	setp.ne.s32 	%p7, %r137, %r142;
	@%p7 bra 	$L__BB0_3;
$L__BB0_12:
	setp.eq.s32 	%p8, %r13, 0;
	@%p8 bra 	$L__BB0_17;
	mul.lo.s32 	%r108, %r65, %r142;
	shl.b32 	%r109, %r108, 1;
	shl.b32 	%r110, %r2, 1;
	add.s32 	%r141, %r109, %r110;
	shl.b32 	%r111, %r142, 1;
	mul.lo.s32 	%r112, %r1, %r62;
	shl.b32 	%r113, %r112, 1;
	add.s32 	%r140, %r113, %r111;
	neg.s32 	%r139, %r13;
	add.u64 	%rd77, %SP, 0;
	mov.u64 	%rd79, $str;
	mov.u64 	%rd85, $str$1;
$L__BB0_14:
	.pragma "nounroll";
	or.b32  	%r114, %r5, %r6;
	setp.ne.s32 	%p9, %r114, 0;
	cvt.s64.s32 	%rd70, %r140;
	mad.lo.s32 	%r115, %r62, %r5, %r6;
	cvt.s64.s32 	%rd71, %r115;
	add.s64 	%rd72, %rd71, %rd70;
	shl.b64 	%rd73, %rd72, 2;
	cvta.to.global.u64 	%rd74, %rd3;
	add.s64 	%rd75, %rd74, %rd73;
	cvt.s64.s32 	%rd76, %r141;
	cvta.to.local.u64 	%rd78, %rd77;
	st.local.v4.u32 	[%rd78], {%r5, %r6, %r1, %r2};
	st.local.v4.u32 	[%rd78+16], {%r1, %r142, %r142, %r2};
	cvta.global.u64 	%rd80, %rd79;
	{ // callseq 8, 0
	.param .b64 param0;
	st.param.b64 	[param0], %rd80;
	.param .b64 param1;
	st.param.b64 	[param1], %rd77;
	.param .b32 retval0;
	call.uni (retval0), 
	vprintf, 
	(
	param0, 
	param1
	);
	ld.param.b32 	%r116, [retval0];
	} // callseq 8
	ld.global.f32 	%f43, [%rd75];
	shl.b32 	%r118, %r6, 2;
	add.s32 	%r119, %r11, %r118;
	st.shared.f32 	[%r119], %f43;
	add.s64 	%rd81, %rd76, %rd1;
	cvta.to.global.u64 	%rd82, %rd4;
	shl.b64 	%rd83, %rd81, 2;
	add.s64 	%rd84, %rd82, %rd83;
	ld.global.f32 	%f44, [%rd84];
	st.shared.f32 	[%r12], %f44;
	bar.sync 	0;
	ld.shared.f32 	%f45, [%r11];
	mov.u32 	%r120, _ZZ12MatMulKernel6MatrixS_S_E2Bs;
	add.s32 	%r121, %r120, %r118;
	ld.shared.f32 	%f46, [%r121];
	fma.rn.f32 	%f47, %f45, %f46, %f54;
	ld.shared.f32 	%f48, [%r11+4];
	ld.shared.f32 	%f49, [%r121+8];
	fma.rn.f32 	%f54, %f48, %f49, %f47;
	bar.sync 	0;
	@%p9 bra 	$L__BB0_16;
	cvta.global.u64 	%rd86, %rd85;
	{ // callseq 9, 0
	.param .b64 param0;
	st.param.b64 	[param0], %rd86;
	.param .b64 param1;
	st.param.b64 	[param1], 0;
	.param .b32 retval0;
	call.uni (retval0), 
	vprintf, 
	(
	param0, 
	param1
	);
	ld.param.b32 	%r122, [retval0];
	} // callseq 9
$L__BB0_16:
	add.s32 	%r142, %r142, 1;
	shl.b32 	%r124, %r65, 1;
	add.s32 	%r141, %r141, %r124;
	add.s32 	%r140, %r140, 2;
	add.s32 	%r139, %r139, 1;
	setp.ne.s32 	%p10, %r139, 0;
	@%p10 bra 	$L__BB0_14;
$L__BB0_17:
	mov.u32 	%r125, %ctaid.y;
	mul.lo.s32 	%r126, %r125, %r68;
	shl.b32 	%r127, %r126, 1;
	mov.u32 	%r128, %ctaid.x;
	shl.b32 	%r129, %r128, 1;
	add.s32 	%r130, %r127, %r129;
	cvt.s64.s32 	%rd87, %r130;
	cvta.to.global.u64 	%rd88, %rd5;
	mad.lo.s32 	%r131, %r68, %r5, %r6;
	cvt.s64.s32 	%rd89, %r131;
	add.s64 	%rd90, %rd87, %rd89;
	shl.b64 	%rd91, %rd90, 2;
	add.s64 	%rd92, %rd88, %rd91;
	st.global.f32 	[%rd92], %f54;
	ret;

}


// ===== COMPILED SASS (sm_100) =====

	.target	sm_100

	.elftype	@"ET_EXEC"


//--------------------- .note.nv.tkinfo           --------------------------
	.section	.note.nv.tkinfo,"",@"SHT_NOTE"
	.sectionflags	@"SHF_NOTE_NV_TKINFO"
	.tkinfo
        /*0018*/ 	.word	0x00000002
        /*0030*/ 	.string	""
        /*0030*/ 	.string	"ptxas"
        /*0030*/ 	.string	"Cuda compilation tools, release 13.0, V13.0.88"
        /*0030*/ 	.string	"Build cuda_13.0.r13.0/compiler.36424714_0"
        /*0030*/ 	.string	"-arch sm_100 -m 64 "



//--------------------- .note.nv.cuinfo           --------------------------
	.section	.note.nv.cuinfo,"",@"SHT_NOTE"
	.sectionflags	@"SHF_NOTE_NV_CUINFO"
        /*0018*/ 	.short	0x0002
        /*001a*/ 	.short	0x0064
        /*001c*/ 	.short	0x0082
	.zero		2


//--------------------- .nv.info                  --------------------------
	.section	.nv.info,"",@"SHT_CUDA_INFO"
	.align	4


	//----- nvinfo : EIATTR_REGCOUNT
	.align		4
        /*0000*/ 	.byte	0x04, 0x2f
        /*0002*/ 	.short	(.L_3 - .L_2)
	.align		4
.L_2:
        /*0004*/ 	.word	index@(_Z12MatMulKernel6MatrixS_S_)
        /*0008*/ 	.word	0x0000002c


	//----- nvinfo : EIATTR_FRAME_SIZE
	.align		4
.L_3:
        /*000c*/ 	.byte	0x04, 0x11
        /*000e*/ 	.short	(.L_5 - .L_4)
	.align		4
.L_4:
        /*0010*/ 	.word	index@(_Z12MatMulKernel6MatrixS_S_)
        /*0014*/ 	.word	0x00000020


	//----- nvinfo : EIATTR_MIN_STACK_SIZE
	.align		4
.L_5:
        /*0018*/ 	.byte	0x04, 0x12
        /*001a*/ 	.short	(.L_7 - .L_6)
	.align		4
.L_6:
        /*001c*/ 	.word	index@(_Z12MatMulKernel6MatrixS_S_)
        /*0020*/ 	.word	0x00000020
.L_7:


//--------------------- .nv.compat                --------------------------
	.section	.nv.compat,"",@"SHT_CUDA_COMPAT_INFO"
	.align	4
        /*0000*/ 	.byte	0x02, 0x09, 0x00, 0x00, 0x02, 0x02, 0x01, 0x00, 0x02, 0x05, 0x05, 0x00, 0x03, 0x07, 0x01, 0x01
        /*0010*/ 	.byte	0x02, 0x03, 0x00, 0x00, 0x02, 0x06, 0x01, 0x00, 0x04, 0x0b, 0x08, 0x00, 0x09, 0x00, 0x00, 0x00
        /*0020*/ 	.byte	0x00, 0x00, 0x00, 0x00


//--------------------- .nv.info._Z12MatMulKernel6MatrixS_S_ --------------------------
	.section	.nv.info._Z12MatMulKernel6MatrixS_S_,"",@"SHT_CUDA_INFO"
	.sectionflags	@""
	.align	4


	//----- nvinfo : EIATTR_CUDA_API_VERSION
	.align		4
        /*0000*/ 	.byte	0x04, 0x37
        /*0002*/ 	.short	(.L_9 - .L_8)
.L_8:
        /*0004*/ 	.word	0x00000082


	//----- nvinfo : EIATTR_KPARAM_INFO
	.align		4
.L_9:
        /*0008*/ 	.byte	0x04, 0x17
        /*000a*/ 	.short	(.L_11 - .L_10)
.L_10:
        /*000c*/ 	.word	0x00000000
        /*0010*/ 	.short	0x0002
        /*0012*/ 	.short	0x0030
        /*0014*/ 	.byte	0x00, 0xf0, 0x61, 0x00


	//----- nvinfo : EIATTR_KPARAM_INFO
	.align		4
.L_11:
        /*0018*/ 	.byte	0x04, 0x17
        /*001a*/ 	.short	(.L_13 - .L_12)
.L_12:
        /*001c*/ 	.word	0x00000000
        /*0020*/ 	.short	0x0001
        /*0022*/ 	.short	0x0018
        /*0024*/ 	.byte	0x00, 0xf0, 0x61, 0x00


	//----- nvinfo : EIATTR_KPARAM_INFO
	.align		4
.L_13:
        /*0028*/ 	.byte	0x04, 0x17
        /*002a*/ 	.short	(.L_15 - .L_14)
.L_14:
        /*002c*/ 	.word	0x00000000
        /*0030*/ 	.short	0x0000
        /*0032*/ 	.short	0x0000
        /*0034*/ 	.byte	0x00, 0xf0, 0x61, 0x00


	//----- nvinfo : EIATTR_SPARSE_MMA_MASK
	.align		4
.L_15:
        /*0038*/ 	.byte	0x03, 0x50
        /*003a*/ 	.short	0x0000


	//----- nvinfo : EIATTR_MAXREG_COUNT
	.align		4
        /*003c*/ 	.byte	0x03, 0x1b
        /*003e*/ 	.short	0x00ff


	//----- nvinfo : EIATTR_NUM_BARRIERS
	.align		4
        /*0040*/ 	.byte	0x02, 0x4c
        /*0042*/ 	.byte	0x01
	.zero		1


	//----- nvinfo : EIATTR_EXTERNS
	.align		4
        /*0044*/ 	.byte	0x04, 0x0f
        /*0046*/ 	.short	(.L_17 - .L_16)


	//   ....[0]....
	.align		4
.L_16:
        /*0048*/ 	.word	index@(vprintf)


	//----- nvinfo : EIATTR_MERCURY_ISA_VERSION
	.align		4
.L_17:
        /*004c*/ 	.byte	0x03, 0x5f
        /*004e*/ 	.short	0x0101


	//----- nvinfo : EIATTR_VRC_CTA_INIT_COUNT
	.align		4
        /*0050*/ 	.byte	0x02, 0x4a
	.zero		1
	.zero		1


	//----- nvinfo : EIATTR_SYSCALL_OFFSETS
	.align		4
        /*0054*/ 	.byte	0x04, 0x46
        /*0056*/ 	.short	(.L_19 - .L_18)


	//   ....[0]....
.L_18:
        /*0058*/ 	.word	0x00000470


	//   ....[1]....
        /*005c*/ 	.word	0x000006f0


	//   ....[2]....
        /*0060*/ 	.word	0x00000840


	//   ....[3]....
        /*0064*/ 	.word	0x00000a70


	//   ....[4]....
        /*0068*/ 	.word	0x00000bc0


	//   ....[5]....
        /*006c*/ 	.word	0x00000de0


	//   ....[6]....
        /*0070*/ 	.word	0x00000f10


	//   ....[7]....
        /*0074*/ 	.word	0x00001140


	//   ....[8]....
        /*0078*/ 	.word	0x00001480


	//   ....[9]....
        /*007c*/ 	.word	0x00001680


	//----- nvinfo : EIATTR_EXIT_INSTR_OFFSETS
	.align		4
.L_19:
        /*0080*/ 	.byte	0x04, 0x1c
        /*0082*/ 	.short	(.L_21 - .L_20)


	//   ....[0]....
.L_20:
        /*0084*/ 	.word	0x000017d0


	//----- nvinfo : EIATTR_CRS_STACK_SIZE
	.align		4
.L_21:
        /*0088*/ 	.byte	0x04, 0x1e
        /*008a*/ 	.short	(.L_23 - .L_22)
.L_22:
        /*008c*/ 	.word	0x00000000


	//----- nvinfo : EIATTR_CBANK_PARAM_SIZE
	.align		4
.L_23:
        /*0090*/ 	.byte	0x03, 0x19
        /*0092*/ 	.short	0x0048


	//----- nvinfo : EIATTR_PARAM_CBANK
	.align		4
        /*0094*/ 	.byte	0x04, 0x0a
        /*0096*/ 	.short	(.L_25 - .L_24)
	.align		4
.L_24:
        /*0098*/ 	.word	index@(.nv.constant0._Z12MatMulKernel6MatrixS_S_)
        /*009c*/ 	.short	0x0380
        /*009e*/ 	.short	0x0048


	//----- nvinfo : EIATTR_SW_WAR
	.align		4
.L_25:
        /*00a0*/ 	.byte	0x04, 0x36
        /*00a2*/ 	.short	(.L_27 - .L_26)
.L_26:
        /*00a4*/ 	.word	0x00000008
.L_27:


//--------------------- .nv.callgraph             --------------------------
	.section	.nv.callgraph,"",@"SHT_CUDA_CALLGRAPH"
	.align	4
	.sectionentsize	8
	.align		4
        /*0000*/ 	.word	0x00000000
	.align		4
        /*0004*/ 	.word	0xffffffff
	.align		4
        /*0008*/ 	.word	index@(_Z12MatMulKernel6MatrixS_S_)
	.align		4
        /*000c*/ 	.word	index@(vprintf)
	.align		4
        /*0010*/ 	.word	0x00000000
	.align		4
        /*0014*/ 	.word	0xfffffffe
	.align		4
        /*0018*/ 	.word	0x00000000
	.align		4
        /*001c*/ 	.word	0xfffffffd
	.align		4
        /*0020*/ 	.word	0x00000000
	.align		4
        /*0024*/ 	.word	0xfffffffc


//--------------------- .nv.constant4             --------------------------
	.section	.nv.constant4,"a",@progbits
	.align	8
	.align		8
.nv.constant4:
        /*0000*/ 	.dword	vprintf
	.align		8
        /*0008*/ 	.dword	$str
	.align		8
        /*0010*/ 	.dword	$str$1


//--------------------- .text._Z12MatMulKernel6MatrixS_S_ --------------------------
	.section	.text._Z12MatMulKernel6MatrixS_S_,"ax",@progbits
	.align	128
        .global         _Z12MatMulKernel6MatrixS_S_
        .type           _Z12MatMulKernel6MatrixS_S_,@function
        .size           _Z12MatMulKernel6MatrixS_S_,(.L_x_20 - _Z12MatMulKernel6MatrixS_S_)
        .other          _Z12MatMulKernel6MatrixS_S_,@"STO_CUDA_ENTRY STV_DEFAULT"
_Z12MatMulKernel6MatrixS_S_:
.text._Z12MatMulKernel6MatrixS_S_:
[----:B------:R-:W0:Y:S01]  /*0000*/  LDC R1, c[0x0][0x37c] ;  /* 0x0000df00ff017b82 */ /* 0x000e220000000800 */
[----:B------:R-:W1:Y:S01]  /*0010*/  LDCU UR7, c[0x0][0x380] ;  /* 0x00007000ff0777ac */ /* 0x000e620008000800 */
[----:B------:R-:W2:Y:S01]  /*0020*/  S2R R16, SR_TID.Y ;  /* 0x0000000000107919 */ /* 0x000ea20000002200 */
[----:B0-----:R-:W-:Y:S01]  /*0030*/  VIADD R1, R1, 0xffffffe0 ;  /* 0xffffffe001017836 */ /* 0x001fe20000000000 */
[----:B------:R-:W0:Y:S01]  /*0040*/  LDCU UR5, c[0x0][0x2f8] ;  /* 0x00005f00ff0577ac */ /* 0x000e220008000800 */
[----:B------:R-:W3:Y:S01]  /*0050*/  S2R R17, SR_TID.X ;  /* 0x0000000000117919 */ /* 0x000ee20000002100 */
[----:B------:R-:W-:Y:S01]  /*0060*/  IMAD.MOV.U32 R38, RZ, RZ, RZ ;  /* 0x000000ffff267224 */ /* 0x000fe200078e00ff */
[----:B------:R-:W4:Y:S01]  /*0070*/  LDCU UR6, c[0x0][0x2fc] ;  /* 0x00005f80ff0677ac */ /* 0x000f220008000800 */
[----:B------:R-:W2:Y:S01]  /*0080*/  LDCU.64 UR36, c[0x0][0x358] ;  /* 0x00006b00ff2477ac */ /* 0x000ea20008000a00 */
[----:B-1----:R-:W-:Y:S02]  /*0090*/  UISETP.GE.AND UP0, UPT, UR7, 0x2, UPT ;  /* 0x000000020700788c */ /* 0x002fe4000bf06270 */
[----:B------:R-:W-:Y:S01]  /*00a0*/  ULEA.HI UR4, UR7, UR7, URZ, 0x1 ;  /* 0x0000000707047291 */ /* 0x000fe2000f8f08ff */
[----:B0-----:R-:W-:-:S05]  /*00b0*/  IADD3 R2, P0, PT, R1, UR5, RZ ;  /* 0x0000000501027c10 */ /* 0x001fca000ff1e0ff */
[----:B----4-:R-:W-:Y:S01]  /*00c0*/  IMAD.X R22, RZ, RZ, UR6, P0 ;  /* 0x00000006ff167e24 */ /* 0x010fe200080e06ff */
[----:B--2---:R-:W-:Y:S07]  /*00d0*/  BRA.U !UP0, `(.L_x_0) ;  /* 0x0000001508887547 */ /* 0x004fee000b800000 */
[----:B------:R-:W0:Y:S01]  /*00e0*/  S2UR UR7, SR_CgaCtaId ;  /* 0x00000000000779c3 */ /* 0x000e220000008800 */
[----:B------:R-:W1:Y:S01]  /*00f0*/  LDCU UR9, c[0x0][0x3a0] ;  /* 0x00007400ff0977ac */ /* 0x000e620008000800 */
[----:B------:R-:W2:Y:S01]  /*0100*/  S2R R18, SR_CTAID.Y ;  /* 0x0000000000127919 */ /* 0x000ea20000002600 */
[----:B------:R-:W-:Y:S01]  /*0110*/  IMAD.MOV.U32 R38, RZ, RZ, RZ ;  /* 0x000000ffff267224 */ /* 0x000fe200078e00ff */
[----:B------:R-:W-:Y:S01]  /*0120*/  USHF.R.S32.HI UR4, URZ, 0x1, UR4 ;  /* 0x00000001ff047899 */ /* 0x000fe20008011404 */
[----:B------:R-:W4:Y:S01]  /*0130*/  S2R R27, SR_CTAID.X ;  /* 0x00000000001b7919 */ /* 0x000f220000002500 */
[----:B------:R-:W-:Y:S01]  /*0140*/  UMOV UR5, 0x400 ;  /* 0x0000040000057882 */ /* 0x000fe20000000000 */
[----:B------:R-:W-:Y:S01]  /*0150*/  IMAD.MOV.U32 R29, RZ, RZ, RZ ;  /* 0x000000ffff1d7224 */ /* 0x000fe200078e00ff */
[----:B------:R-:W-:Y:S02]  /*0160*/  UIADD3 UR8, UPT, UPT, UR4, -0x1, URZ ;  /* 0xffffffff04087890 */ /* 0x000fe4000fffe0ff */
[----:B------:R-:W-:-:S02]  /*0170*/  UIADD3 UR6, UPT, UPT, UR5, 0x10, URZ ;  /* 0x0000001005067890 */ /* 0x000fc4000fffe0ff */
[----:B------:R-:W-:Y:S01]  /*0180*/  UISETP.GE.U32.AND UP0, UPT, UR8, 0x3, UPT ;  /* 0x000000030800788c */ /* 0x000fe2000bf06070 */
[----:B------:R-:W2:Y:S01]  /*0190*/  LDCU UR46, c[0x0][0x388] ;  /* 0x00007100ff2e77ac */ /* 0x000ea20008000800 */
[----:B-1----:R-:W-:Y:S01]  /*01a0*/  IMAD.U32 R0, RZ, RZ, UR9 ;  /* 0x00000009ff007e24 */ /* 0x002fe2000f8e00ff */
[----:B------:R-:W1:Y:S03]  /*01b0*/  LDCU.64 UR38, c[0x0][0x3a8] ;  /* 0x00007500ff2677ac */ /* 0x000e660008000a00 */
[C---:B---3--:R-:W-:Y:S01]  /*01c0*/  IMAD R33, R16.reuse, R0, R17 ;  /* 0x0000000010217224 */ /* 0x048fe200078e0211 */
[----:B0-----:R-:W-:Y:S02]  /*01d0*/  ULEA UR6, UR7, UR6, 0x18 ;  /* 0x0000000607067291 */ /* 0x001fe4000f8ec0ff */
[----:B------:R-:W-:Y:S02]  /*01e0*/  ULEA UR5, UR7, UR5, 0x18 ;  /* 0x0000000507057291 */ /* 0x000fe4000f8ec0ff */
[----:B------:R-:W-:Y:S01]  /*01f0*/  SHF.R.S32.HI R23, RZ, 0x1f, R33 ;  /* 0x0000001fff177819 */ /* 0x000fe20000011421 */
[----:B------:R-:W0:Y:S01]  /*0200*/  LDCU.64 UR40, c[0x0][0x390] ;  /* 0x00007200ff2877ac */ /* 0x000e220008000a00 */
[----:B------:R-:W-:-:S02]  /*0210*/  LEA R32, R16, UR6, 0x3 ;  /* 0x0000000610207c11 */ /* 0x000fc4000f8e18ff */
[----:B------:R-:W-:Y:S02]  /*0220*/  LEA R34, R16, UR5, 0x3 ;  /* 0x0000000510227c11 */ /* 0x000fe4000f8e18ff */
[----:B------:R-:W-:Y:S01]  /*0230*/  LEA R32, R17, R32, 0x2 ;  /* 0x0000002011207211 */ /* 0x000fe200078e10ff */
[----:B--2---:R-:W-:Y:S06]  /*0240*/  BRA.U !UP0, `(.L_x_1) ;  /* 0x0000000d08e87547 */ /* 0x004fec000b800000 */
[----:B------:R-:W2:Y:S01]  /*0250*/  LDC R4, c[0x0][0x388] ;  /* 0x0000e200ff047b82 */ /* 0x000ea20000000800 */
[----:B------:R-:W-:Y:S01]  /*0260*/  ULOP3.LUT UR4, UR4, 0x3ffffffc, URZ, 0xc0, !UPT ;  /* 0x3ffffffc04047892 */ /* 0x000fe2000f8ec0ff */
[----:B------:R-:W-:Y:S01]  /*0270*/  IMAD.SHL.U32 R31, R18, 0x2, RZ ;  /* 0x00000002121f7824 */ /* 0x000fe200078e00ff */
[----:B------:R-:W3:Y:S01]  /*0280*/  LDCU UR47, c[0x0][0x388] ;  /* 0x00007100ff2f77ac */ /* 0x000ee20008000800 */
[----:B----4-:R-:W-:Y:S02]  /*0290*/  IMAD.SHL.U32 R35, R27, 0x2, RZ ;  /* 0x000000021b237824 */ /* 0x010fe400078e00ff */
[----:B------:R-:W-:Y:S01]  /*02a0*/  IMAD.MOV.U32 R38, RZ, RZ, RZ ;  /* 0x000000ffff267224 */ /* 0x000fe200078e00ff */
[----:B------:R-:W-:Y:S01]  /*02b0*/  MOV R29, UR4 ;  /* 0x00000004001d7c02 */ /* 0x000fe20008000f00 */
[----:B------:R-:W-:Y:S01]  /*02c0*/  IMAD.MOV.U32 R25, RZ, RZ, RZ ;  /* 0x000000ffff197224 */ /* 0x000fe200078e00ff */
[----:B------:R-:W4:Y:S01]  /*02d0*/  LDCU UR48, c[0x0][0x3a0] ;  /* 0x00007400ff3077ac */ /* 0x000f220008000800 */
[----:B------:R-:W-:-:S02]  /*02e0*/  IMAD R36, R0, 0x2, R35 ;  /* 0x0000000200247824 */ /* 0x000fc400078e0223 */
[C-C-:B------:R-:W-:Y:S01]  /*02f0*/  IMAD R30, R0.reuse, 0x4, R35.reuse ;  /* 0x00000004001e7824 */ /* 0x140fe200078e0223 */
[----:B------:R-:W0:Y:S01]  /*0300*/  LDCU.64 UR42, c[0x0][0x3a8] ;  /* 0x00007500ff2a77ac */ /* 0x000e220008000a00 */
[----:B------:R-:W-:Y:S01]  /*0310*/  IMAD R28, R0, 0x6, R35 ;  /* 0x00000006001c7824 */ /* 0x000fe200078e0223 */
[----:B------:R-:W0:Y:S02]  /*0320*/  LDCU.64 UR44, c[0x0][0x390] ;  /* 0x00007200ff2c77ac */ /* 0x000e240008000a00 */
[----:B0-234-:R-:W-:-:S07]  /*0330*/  IMAD R31, R31, R4, 0x4 ;  /* 0x000000041f1f7424 */ /* 0x01dfce00078e0204 */
.L_x_14:
[----:B------:R-:W0:Y:S01]  /*0340*/  LDCU UR4, c[0x0][0x2f8] ;  /* 0x00005f00ff0477ac */ /* 0x000e220008000800 */
[----:B------:R-:W-:Y:S01]  /*0350*/  MOV R40, 0x0 ;  /* 0x0000000000287802 */ /* 0x000fe20000000f00 */
[----:B------:R-:W-:Y:S01]  /*0360*/  IMAD.MOV.U32 R24, RZ, RZ, R18 ;  /* 0x000000ffff187224 */ /* 0x000fe200078e0012 */
[----:B------:R-:W-:Y:S01]  /*0370*/  LOP3.LUT P0, RZ, R16, R17, RZ, 0xfc, !PT ;  /* 0x0000001110ff7212 */ /* 0x000fe2000780fcff */
[----:B------:R-:W-:Y:S01]  /*0380*/  IMAD.MOV.U32 R26, RZ, RZ, R25 ;  /* 0x000000ffff1a7224 */ /* 0x000fe200078e0019 */
[----:B------:R2:W3:Y:S01]  /*0390*/  LDC.64 R8, c[0x4][R40] ;  /* 0x0100000028087b82 */ /* 0x0004e20000000a00 */
[----:B------:R-:W-:Y:S02]  /*03a0*/  IMAD.MOV.U32 R19, RZ, RZ, R27 ;  /* 0x000000ffff137224 */ /* 0x000fe400078e001b */
[----:B------:R-:W-:Y:S02]  /*03b0*/  VIADD R39, R31, 0xfffffffc ;  /* 0xfffffffc1f277836 */ /* 0x000fe40000000000 */
[----:B------:R-:W-:-:S02]  /*03c0*/  IMAD.MOV.U32 R6, RZ, RZ, R2 ;  /* 0x000000ffff067224 */ /* 0x000fc400078e0002 */
[----:B------:R-:W-:Y:S01]  /*03d0*/  IMAD.MOV.U32 R7, RZ, RZ, R22 ;  /* 0x000000ffff077224 */ /* 0x000fe200078e0016 */
[----:B------:R-:W-:Y:S01]  /*03e0*/  SHF.R.S32.HI R39, RZ, 0x1f, R39 ;  /* 0x0000001fff277819 */ /* 0x000fe20000011427 */
[----:B0-----:R-:W-:Y:S01]  /*03f0*/  VIADD R0, R2, -UR4 ;  /* 0x8000000402007c36 */ /* 0x001fe20008000000 */
[----:B------:R-:W0:Y:S04]  /*0400*/  LDCU.64 UR4, c[0x4][0x8] ;  /* 0x01000100ff0477ac */ /* 0x000e280008000a00 */
[----:B------:R-:W-:Y:S04]  /*0410*/  STL.128 [R0+0x10], R24 ;  /* 0x0000101800007387 */ /* 0x000fe80000100c00 */
[----:B------:R4:W-:Y:S01]  /*0420*/  STL.128 [R0], R16 ;  /* 0x0000001000007387 */ /* 0x0009e20000100c00 */
[----:B0-----:R-:W-:Y:S01]  /*0430*/  IMAD.U32 R4, RZ, RZ, UR4 ;  /* 0x00000004ff047e24 */ /* 0x001fe2000f8e00ff */
[----:B------:R-:W-:-:S02]  /*0440*/  MOV R5, UR5 ;  /* 0x0000000500057c02 */ /* 0x000fc40008000f00 */
[----:B--2-4-:R-:W-:-:S07]  /*0450*/  P2R R0, PR, RZ, 0x1 ;  /* 0x00000001ff007803 */ /* 0x014fce0000000000 */
[----:B------:R-:W-:-:S07]  /*0460*/  LEPC R20, `(.L_x_2) ;  /* 0x000000001014794e */ /* 0x000fce0000000000 */
[----:B-1-3--:R-:W-:Y:S05]  /*0470*/  CALL.ABS.NOINC R8 ;  /* 0x0000000008007343 */ /* 0x00afea0003c00000 */
.L_x_2:
[----:B------:R-:W-:Y:S01]  /*0480*/  IMAD R37, R16, UR47, R17 ;  /* 0x0000002f10257c24 */ /* 0x000fe2000f8e0211 */
[----:B------:R-:W-:Y:S01]  /*0490*/  SHF.R.S32.HI R8, RZ, 0x1f, R35 ;  /* 0x0000001fff087819 */ /* 0x000fe20000011423 */
[----:B------:R-:W-:-:S03]  /*04a0*/  VIADD R0, R31, 0xfffffffc ;  /* 0xfffffffc1f007836 */ /* 0x000fc60000000000 */
[----:B------:R-:W-:Y:S02]  /*04b0*/  SHF.R.S32.HI R24, RZ, 0x1f, R37 ;  /* 0x0000001fff187819 */ /* 0x000fe40000011425 */
[----:B------:R-:W-:Y:S02]  /*04c0*/  IADD3 R3, P0, PT, R0, R37, RZ ;  /* 0x0000002500037210 */ /* 0x000fe40007f1e0ff */
[----:B------:R-:W-:-:S03]  /*04d0*/  IADD3 R0, P1, PT, R33, R35, RZ ;  /* 0x0000002321007210 */ /* 0x000fc60007f3e0ff */
[----:B------:R-:W-:Y:S01]  /*04e0*/  IMAD.X R4, R39, 0x1, R24, P0 ;  /* 0x0000000127047824 */ /* 0x000fe200000e0618 */
[----:B------:R-:W-:-:S04]  /*04f0*/  LEA R6, P0, R3, UR44, 0x2 ;  /* 0x0000002c03067c11 */ /* 0x000fc8000f8010ff */
[----:B------:R-:W-:Y:S01]  /*0500*/  LEA.HI.X R7, R3, UR45, R4, 0x2, P0 ;  /* 0x0000002d03077c11 */ /* 0x000fe200080f1404 */
[----:B------:R-:W-:Y:S01]  /*0510*/  IMAD.X R3, R23, 0x1, R8, P1 ;  /* 0x0000000117037824 */ /* 0x000fe200008e0608 */
[----:B------:R-:W-:-:S03]  /*0520*/  LEA R4, P0, R0, UR42, 0x2 ;  /* 0x0000002a00047c11 */ /* 0x000fc6000f8010ff */
[----:B------:R-:W2:Y:S01]  /*0530*/  LDG.E R6, desc[UR36][R6.64] ;  /* 0x0000002406067981 */ /* 0x000ea2000c1e1900 */
[----:B------:R-:W-:-:S05]  /*0540*/  LEA.HI.X R5, R0, UR43, R3, 0x2, P0 ;  /* 0x0000002b00057c11 */ /* 0x000fca00080f1403 */
[----:B------:R-:W3:Y:S01]  /*0550*/  LDG.E R9, desc[UR36][R4.64] ;  /* 0x0000002404097981 */ /* 0x000ee2000c1e1900 */
[----:B------:R-:W-:Y:S05]  /*0560*/  WARPSYNC.ALL ;  /* 0x0000000000007948 */ /* 0x000fea0003800000 */
[----:B------:R-:W0:Y:S01]  /*0570*/  S2UR UR5, SR_CgaCtaId ;  /* 0x00000000000579c3 */ /* 0x000e220000008800 */
[----:B------:R-:W-:Y:S01]  /*0580*/  IMAD R3, R17, 0x4, R34 ;  /* 0x0000000411037824 */ /* 0x000fe200078e0222 */
[----:B------:R-:W-:Y:S02]  /*0590*/  UMOV UR4, 0x400 ;  /* 0x0000040000047882 */ /* 0x000fe40000000000 */
[----:B------:R-:W-:-:S04]  /*05a0*/  UIADD3 UR4, UPT, UPT, UR4, 0x10, URZ ;  /* 0x0000001004047890 */ /* 0x000fc8000fffe0ff */
[----:B0-----:R-:W-:-:S06]  /*05b0*/  ULEA UR4, UR5, UR4, 0x18 ;  /* 0x0000000405047291 */ /* 0x001fcc000f8ec0ff */
[----:B------:R-:W-:Y:S02]  /*05c0*/  LEA R26, R17, UR4, 0x2 ;  /* 0x00000004111a7c11 */ /* 0x000fe4000f8e10ff */
[----:B------:R-:W-:Y:S01]  /*05d0*/  LOP3.LUT P6, RZ, R16, R17, RZ, 0xfc, !PT ;  /* 0x0000001110ff7212 */ /* 0x000fe200078cfcff */
[----:B------:R-:W-:Y:S01]  /*05e0*/  BSSY.RECONVERGENT B6, `(.L_x_3) ;  /* 0x0000012000067945 */ /* 0x000fe20003800200 */
[----:B--2---:R-:W-:Y:S04]  /*05f0*/  STS [R3], R6 ;  /* 0x0000000603007388 */ /* 0x004fe80000000800 */
[----:B---3--:R-:W-:Y:S01]  /*0600*/  STS [R32], R9 ;  /* 0x0000000920007388 */ /* 0x008fe20000000800 */
[----:B------:R-:W-:Y:S06]  /*0610*/  BAR.SYNC.DEFER_BLOCKING 0x0 ;  /* 0x0000000000007b1d */ /* 0x000fec0000010000 */
[----:B------:R-:W-:Y:S04]  /*0620*/  LDS R7, [R26] ;  /* 0x000000001a077984 */ /* 0x000fe80000000800 */
[----:B------:R-:W0:Y:S04]  /*0630*/  LDS.64 R4, [R34] ;  /* 0x0000000022047984 */ /* 0x000e280000000a00 */
[----:B------:R-:W1:Y:S01]  /*0640*/  LDS R39, [R26+0x8] ;  /* 0x000008001a277984 */ /* 0x000e620000000800 */
[----:B0-----:R-:W-:-:S04]  /*0650*/  FFMA R4, R4, R7, R38 ;  /* 0x0000000704047223 */ /* 0x001fc80000000026 */
[----:B-1----:R-:W-:Y:S01]  /*0660*/  FFMA R39, R39, R5, R4 ;  /* 0x0000000527277223 */ /* 0x002fe20000000004 */
[----:B------:R-:W-:Y:S06]  /*0670*/  BAR.SYNC.DEFER_BLOCKING 0x0 ;  /* 0x0000000000007b1d */ /* 0x000fec0000010000 */
[----:B------:R-:W-:Y:S05]  /*0680*/  @P6 BRA `(.L_x_4) ;  /* 0x00000000001c6947 */ /* 0x000fea0003800000 */
[----:B------:R-:W0:Y:S01]  /*0690*/  LDC.64 R40, c[0x4][R40] ;  /* 0x0100000028287b82 */ /* 0x000e220000000a00 */
[----:B------:R-:W1:Y:S01]  /*06a0*/  LDCU.64 UR4, c[0x4][0x10] ;  /* 0x01000200ff0477ac */ /* 0x000e620008000a00 */
[----:B------:R-:W-:Y:S02]  /*06b0*/  CS2R R6, SRZ ;  /* 0x0000000000067805 */ /* 0x000fe4000001ff00 */
[----:B-1----:R-:W-:Y:S01]  /*06c0*/  MOV R4, UR4 ;  /* 0x0000000400047c02 */ /* 0x002fe20008000f00 */
[----:B------:R-:W-:-:S07]  /*06d0*/  IMAD.U32 R5, RZ, RZ, UR5 ;  /* 0x00000005ff057e24 */ /* 0x000fce000f8e00ff */
[----:B------:R-:W-:-:S07]  /*06e0*/  LEPC R20, `(.L_x_4) ;  /* 0x000000001014794e */ /* 0x000fce0000000000 */
[----:B0-----:R-:W-:Y:S05]  /*06f0*/  CALL.ABS.NOINC R40 ;  /* 0x0000000028007343 */ /* 0x001fea0003c00000 */
.L_x_4:
[----:B------:R-:W-:Y:S05]  /*0700*/  BSYNC.RECONVERGENT B6 ;  /* 0x0000000000067941 */ /* 0x000fea0003800200 */
.L_x_3:
[----:B------:R-:W0:Y:S01]  /*0710*/  LDCU UR4, c[0x0][0x2f8] ;  /* 0x00005f00ff0477ac */ /* 0x000e220008000800 */
[----:B------:R-:W-:Y:S01]  /*0720*/  MOV R12, 0x0 ;  /* 0x00000000000c7802 */ /* 0x000fe20000000f00 */
[----:B------:R-:W-:Y:S01]  /*0730*/  VIADD R9, R25, 0x1 ;  /* 0x0000000119097836 */ /* 0x000fe20000000000 */
[----:B------:R-:W-:Y:S01]  /*0740*/  LOP3.LUT P0, RZ, R16, R17, RZ, 0xfc, !PT ;  /* 0x0000001110ff7212 */ /* 0x000fe2000780fcff */
[--C-:B------:R-:W-:Y:S02]  /*0750*/  IMAD.MOV.U32 R19, RZ, RZ, R27.reuse ;  /* 0x000000ffff137224 */ /* 0x100fe400078e001b */
[----:B------:R-:W-:Y:S01]  /*0760*/  IMAD.MOV.U32 R8, RZ, RZ, R18 ;  /* 0x000000ffff087224 */ /* 0x000fe200078e0012 */
[----:B------:R-:W1:Y:S01]  /*0770*/  LDC.64 R12, c[0x4][R12] ;  /* 0x010000000c0c7b82 */ /* 0x000e620000000a00 */
[----:B------:R-:W-:Y:S01]  /*0780*/  IMAD.MOV.U32 R11, RZ, RZ, R27 ;  /* 0x000000ffff0b7224 */ /* 0x000fe200078e001b */
[----:B------:R-:W-:Y:S01]  /*0790*/  MOV R10, R9 ;  /* 0x00000009000a7202 */ /* 0x000fe20000000f00 */
[----:B------:R-:W-:-:S02]  /*07a0*/  IMAD.MOV.U32 R6, RZ, RZ, R2 ;  /* 0x000000ffff067224 */ /* 0x000fc400078e0002 */
[----:B------:R-:W-:Y:S02]  /*07b0*/  IMAD.MOV.U32 R7, RZ, RZ, R22 ;  /* 0x000000ffff077224 */ /* 0x000fe400078e0016 */
[----:B0-----:R-:W-:Y:S01]  /*07c0*/  VIADD R0, R2, -UR4 ;  /* 0x8000000402007c36 */ /* 0x001fe20008000000 */
[----:B------:R-:W0:Y:S04]  /*07d0*/  LDCU.64 UR4, c[0x4][0x8] ;  /* 0x01000100ff0477ac */ /* 0x000e280008000a00 */
[----:B------:R-:W-:Y:S04]  /*07e0*/  STL.128 [R0], R16 ;  /* 0x0000001000007387 */ /* 0x000fe80000100c00 */
[----:B------:R2:W-:Y:S01]  /*07f0*/  STL.128 [R0+0x10], R8 ;  /* 0x0000100800007387 */ /* 0x0005e20000100c00 */
[----:B0-----:R-:W-:-:S02]  /*0800*/  IMAD.U32 R4, RZ, RZ, UR4 ;  /* 0x00000004ff047e24 */ /* 0x001fc4000f8e00ff */
[----:B------:R-:W-:Y:S01]  /*0810*/  IMAD.U32 R5, RZ, RZ, UR5 ;  /* 0x00000005ff057e24 */ /* 0x000fe2000f8e00ff */
[----:B--2---:R-:W-:-:S07]  /*0820*/  P2R R0, PR, RZ, 0x1 ;  /* 0x00000001ff007803 */ /* 0x004fce0000000000 */
[----:B------:R-:W-:-:S07]  /*0830*/  LEPC R20, `(.L_x_5) ;  /* 0x000000001014794e */ /* 0x000fce0000000000 */
[----:B-1----:R-:W-:Y:S05]  /*0840*/  CALL.ABS.NOINC R12 ;  /* 0x000000000c007343 */ /* 0x002fea0003c00000 */
.L_x_5:
[----:B------:R-:W-:Y:S01]  /*0850*/  VIADD R0, R31, 0xfffffffe ;  /* 0xfffffffe1f007836 */ /* 0x000fe20000000000 */
[----:B------:R-:W-:-:S04]  /*0860*/  SHF.R.S32.HI R6, RZ, 0x1f, R36 ;  /* 0x0000001fff067819 */ /* 0x000fc80000011424 */
[----:B------:R-:W-:Y:S02]  /*0870*/  SHF.R.S32.HI R5, RZ, 0x1f, R0 ;  /* 0x0000001fff057819 */ /* 0x000fe40000011400 */
[----:B------:R-:W-:Y:S02]  /*0880*/  IADD3 R3, P0, PT, R37, R0, RZ ;  /* 0x0000000025037210 */ /* 0x000fe40007f1e0ff */
[----:B------:R-:W-:-:S03]  /*0890*/  IADD3 R0, P1, PT, R33, R36, RZ ;  /* 0x0000002421007210 */ /* 0x000fc60007f3e0ff */
[----:B------:R-:W-:Y:S01]  /*08a0*/  IMAD.X R4, R24, 0x1, R5, P0 ;  /* 0x0000000118047824 */ /* 0x000fe200000e0605 */
[----:B------:R-:W-:-:S04]  /*08b0*/  LEA R8, P0, R3, UR44, 0x2 ;  /* 0x0000002c03087c11 */ /* 0x000fc8000f8010ff */
[----:B------:R-:W-:Y:S02]  /*08c0*/  LEA.HI.X R9, R3, UR45, R4, 0x2, P0 ;  /* 0x0000002d03097c11 */ /* 0x000fe400080f1404 */
[----:B------:R-:W-:Y:S02]  /*08d0*/  IADD3.X R3, PT, PT, R23, R6, RZ, P1, !PT ;  /* 0x0000000617037210 */ /* 0x000fe40000ffe4ff */
[C---:B------:R-:W-:Y:S01]  /*08e0*/  LEA R6, P0, R0.reuse, UR42, 0x2 ;  /* 0x0000002a00067c11 */ /* 0x040fe2000f8010ff */
[----:B------:R-:W2:Y:S03]  /*08f0*/  LDG.E R8, desc[UR36][R8.64] ;  /* 0x0000002408087981 */ /* 0x000ea6000c1e1900 */
[----:B------:R-:W-:-:S06]  /*0900*/  LEA.HI.X R7, R0, UR43, R3, 0x2, P0 ;  /* 0x0000002b00077c11 */ /* 0x000fcc00080f1403 */
[----:B------:R-:W3:Y:S01]  /*0910*/  LDG.E R7, desc[UR36][R6.64] ;  /* 0x0000002406077981 */ /* 0x000ee2000c1e1900 */
[----:B------:R-:W-:Y:S01]  /*0920*/  IMAD R11, R17, 0x4, R34 ;  /* 0x00000004110b7824 */ /* 0x000fe200078e0222 */
[----:B------:R-:W-:Y:S05]  /*0930*/  WARPSYNC.ALL ;  /* 0x0000000000007948 */ /* 0x000fea0003800000 */
        /* <DEDUP_REMOVED lines=12> */
[----:B------:R-:W-:Y:S01]  /*0a00*/  MOV R8, 0x0 ;  /* 0x0000000000087802 */ /* 0x000fe20000000f00 */
[----:B------:R-:W0:Y:S01]  /*0a10*/  LDCU.64 UR4, c[0x4][0x10] ;  /* 0x01000200ff0477ac */ /* 0x000e220008000a00 */
[----:B------:R-:W-:-:S04]  /*0a20*/  CS2R R6, SRZ ;  /* 0x0000000000067805 */ /* 0x000fc8000001ff00 */
[----:B------:R-:W1:Y:S01]  /*0a30*/  LDC.64 R8, c[0x4][R8] ;  /* 0x0100000008087b82 */ /* 0x000e620000000a00 */
[----:B0-----:R-:W-:Y:S02]  /*0a40*/  IMAD.U32 R4, RZ, RZ, UR4 ;  /* 0x00000004ff047e24 */ /* 0x001fe4000f8e00ff */
[----:B------:R-:W-:-:S07]  /*0a50*/  IMAD.U32 R5, RZ, RZ, UR5 ;  /* 0x00000005ff057e24 */ /* 0x000fce000f8e00ff */
[----:B------:R-:W-:-:S07]  /*0a60*/  LEPC R20, `(.L_x_7) ;  /* 0x000000001014794e */ /* 0x000fce0000000000 */
[----:B-1----:R-:W-:Y:S05]  /*0a70*/  CALL.ABS.NOINC R8 ;  /* 0x0000000008007343 */ /* 0x002fea0003c00000 */
.L_x_7:
[----:B------:R-:W-:Y:S05]  /*0a80*/  BSYNC.RECONVERGENT B6 ;  /* 0x0000000000067941 */ /* 0x000fea0003800200 */
.L_x_6:
[----:B------:R-:W0:Y:S01]  /*0a90*/  LDCU UR4, c[0x0][0x2f8] ;  /* 0x00005f00ff0477ac */ /* 0x000e220008000800 */
[----:B------:R-:W-:Y:S01]  /*0aa0*/  MOV R12, 0x0 ;  /* 0x00000000000c7802 */ /* 0x000fe20000000f00 */
[----:B------:R-:W-:Y:S01]  /*0ab0*/  VIADD R9, R25, 0x2 ;  /* 0x0000000219097836 */ /* 0x000fe20000000000 */
[----:B------:R-:W-:Y:S01]  /*0ac0*/  MOV R8, R18 ;  /* 0x0000001200087202 */ /* 0x000fe20000000f00 */
[--C-:B------:R-:W-:Y:S01]  /*0ad0*/  IMAD.MOV.U32 R19, RZ, RZ, R27.reuse ;  /* 0x000000ffff137224 */ /* 0x100fe200078e001b */
[----:B------:R-:W-:Y:S01]  /*0ae0*/  LOP3.LUT P0, RZ, R16, R17, RZ, 0xfc, !PT ;  /* 0x0000001110ff7212 */ /* 0x000fe2000780fcff */
[----:B------:R-:W-:Y:S01]  /*0af0*/  IMAD.MOV.U32 R11, RZ, RZ, R27 ;  /* 0x000000ffff0b7224 */ /* 0x000fe200078e001b */
[----:B------:R-:W1:Y:S01]  /*0b00*/  LDC.64 R12, c[0x4][R12] ;  /* 0x010000000c0c7b82 */ /* 0x000e620000000a00 */
[----:B------:R-:W-:Y:S02]  /*0b10*/  IMAD.MOV.U32 R10, RZ, RZ, R9 ;  /* 0x000000ffff0a7224 */ /* 0x000fe400078e0009 */
        /* <DEDUP_REMOVED lines=11> */
.L_x_8:
[----:B------:R-:W-:Y:S02]  /*0bd0*/  SHF.R.S32.HI R5, RZ, 0x1f, R31 ;  /* 0x0000001fff057819 */ /* 0x000fe4000001141f */
[----:B------:R-:W-:Y:S02]  /*0be0*/  IADD3 R3, P0, PT, R37, R31, RZ ;  /* 0x0000001f25037210 */ /* 0x000fe40007f1e0ff */
[----:B------:R-:W-:Y:S02]  /*0bf0*/  SHF.R.S32.HI R6, RZ, 0x1f, R30 ;  /* 0x0000001fff067819 */ /* 0x000fe4000001141e */
[----:B------:R-:W-:Y:S02]  /*0c00*/  IADD3.X R4, PT, PT, R24, R5, RZ, P0, !PT ;  /* 0x0000000518047210 */ /* 0x000fe400007fe4ff */
[----:B------:R-:W-:Y:S02]  /*0c10*/  LEA R8, P0, R3, UR44, 0x2 ;  /* 0x0000002c03087c11 */ /* 0x000fe4000f8010ff */
[----:B------:R-:W-:-:S02]  /*0c20*/  IADD3 R0, P1, PT, R33, R30, RZ ;  /* 0x0000001e21007210 */ /* 0x000fc40007f3e0ff */
[----:B------:R-:W-:-:S03]  /*0c30*/  LEA.HI.X R9, R3, UR45, R4, 0x2, P0 ;  /* 0x0000002d03097c11 */ /* 0x000fc600080f1404 */
[----:B------:R-:W-:Y:S01]  /*0c40*/  IMAD.X R3, R23, 0x1, R6, P1 ;  /* 0x0000000117037824 */ /* 0x000fe200008e0606 */
        /* <DEDUP_REMOVED lines=26> */
.L_x_10:
[----:B------:R-:W-:Y:S05]  /*0df0*/  BSYNC.RECONVERGENT B6 ;  /* 0x0000000000067941 */ /* 0x000fea0003800200 */
.L_x_9:
[----:B------:R-:W-:Y:S01]  /*0e00*/  VIADD R9, R25, 0x3 ;  /* 0x0000000319097836 */ /* 0x000fe20000000000 */
[----:B------:R-:W-:Y:S01]  /*0e10*/  MOV R12, 0x0 ;  /* 0x00000000000c7802 */ /* 0x000fe20000000f00 */
[----:B------:R-:W-:Y:S01]  /*0e20*/  IMAD.MOV.U32 R8, RZ, RZ, R18 ;  /* 0x000000ffff087224 */ /* 0x000fe200078e0012 */
[----:B------:R-:W-:Y:S01]  /*0e30*/  MOV R11, R27 ;  /* 0x0000001b000b7202 */ /* 0x000fe20000000f00 */
[----:B------:R-:W-:Y:S01]  /*0e40*/  IMAD.MOV.U32 R10, RZ, RZ, R9 ;  /* 0x000000ffff0a7224 */ /* 0x000fe200078e0009 */
[----:B------:R-:W0:Y:S01]  /*0e50*/  LDCU.64 UR4, c[0x4][0x8] ;  /* 0x01000100ff0477ac */ /* 0x000e220008000a00 */
[----:B------:R-:W-:Y:S01]  /*0e60*/  IMAD.MOV.U32 R19, RZ, RZ, R27 ;  /* 0x000000ffff137224 */ /* 0x000fe200078e001b */
[----:B------:R-:W1:Y:S01]  /*0e70*/  LDC.64 R12, c[0x4][R12] ;  /* 0x010000000c0c7b82 */ /* 0x000e620000000a00 */
[----:B------:R-:W-:Y:S01]  /*0e80*/  LOP3.LUT P0, RZ, R16, R17, RZ, 0xfc, !PT ;  /* 0x0000001110ff7212 */ /* 0x000fe2000780fcff */
[----:B------:R2:W-:Y:S01]  /*0e90*/  STL.128 [R1+0x10], R8 ;  /* 0x0000100801007387 */ /* 0x0005e20000100c00 */
[----:B------:R-:W-:Y:S01]  /*0ea0*/  IMAD.MOV.U32 R6, RZ, RZ, R2 ;  /* 0x000000ffff067224 */ /* 0x000fe200078e0002 */
[----:B------:R-:W-:-:S02]  /*0eb0*/  MOV R7, R22 ;  /* 0x0000001600077202 */ /* 0x000fc40000000f00 */
[----:B------:R2:W-:Y:S01]  /*0ec0*/  STL.128 [R1], R16 ;  /* 0x0000001001007387 */ /* 0x0005e20000100c00 */
[----:B------:R-:W-:Y:S01]  /*0ed0*/  P2R R0, PR, RZ, 0x1 ;  /* 0x00000001ff007803 */ /* 0x000fe20000000000 */
[----:B0-----:R-:W-:Y:S02]  /*0ee0*/  IMAD.U32 R4, RZ, RZ, UR4 ;  /* 0x00000004ff047e24 */ /* 0x001fe4000f8e00ff */
[----:B------:R-:W-:-:S07]  /*0ef0*/  IMAD.U32 R5, RZ, RZ, UR5 ;  /* 0x00000005ff057e24 */ /* 0x000fce000f8e00ff */
[----:B------:R-:W-:-:S07]  /*0f00*/  LEPC R20, `(.L_x_11) ;  /* 0x000000001014794e */ /* 0x000fce0000000000 */
[----:B-12---:R-:W-:Y:S05]  /*0f10*/  CALL.ABS.NOINC R12 ;  /* 0x000000000c007343 */ /* 0x006fea0003c00000 */
.L_x_11:
[----:B------:R-:W-:Y:S01]  /*0f20*/  VIADD R6, R31, 0x2 ;  /* 0x000000021f067836 */ /* 0x000fe20000000000 */
[----:B------:R-:W-:Y:S02]  /*0f30*/  SHF.R.S32.HI R4, RZ, 0x1f, R28 ;  /* 0x0000001fff047819 */ /* 0x000fe4000001141c */
[----:B------:R-:W-:Y:S02]  /*0f40*/  IADD3 R0, P1, PT, R33, R28, RZ ;  /* 0x0000001c21007210 */ /* 0x000fe40007f3e0ff */
[----:B------:R-:W-:Y:S02]  /*0f50*/  IADD3 R37, P0, PT, R37, R6, RZ ;  /* 0x0000000625257210 */ /* 0x000fe40007f1e0ff */
[----:B------:R-:W-:Y:S01]  /*0f60*/  SHF.R.S32.HI R5, RZ, 0x1f, R6 ;  /* 0x0000001fff057819 */ /* 0x000fe20000011406 */
[----:B------:R-:W-:Y:S01]  /*0f70*/  IMAD.X R3, R23, 0x1, R4, P1 ;  /* 0x0000000117037824 */ /* 0x000fe200008e0604 */
[----:B------:R-:W-:-:S03]  /*0f80*/  LEA R6, P1, R0, UR42, 0x2 ;  /* 0x0000002a00067c11 */ /* 0x000fc6000f8210ff */
[----:B------:R-:W-:Y:S01]  /*0f90*/  IMAD.X R24, R24, 0x1, R5, P0 ;  /* 0x0000000118187824 */ /* 0x000fe200000e0605 */
[C---:B------:R-:W-:Y:S02]  /*0fa0*/  LEA R8, P0, R37.reuse, UR44, 0x2 ;  /* 0x0000002c25087c11 */ /* 0x040fe4000f8010ff */
[----:B------:R-:W-:Y:S02]  /*0fb0*/  LEA.HI.X R7, R0, UR43, R3, 0x2, P1 ;  /* 0x0000002b00077c11 */ /* 0x000fe400088f1403 */
[----:B------:R-:W-:-:S04]  /*0fc0*/  LEA.HI.X R9, R37, UR45, R24, 0x2, P0 ;  /* 0x0000002d25097c11 */ /* 0x000fc800080f1418 */
[----:B------:R-:W2:Y:S04]  /*0fd0*/  LDG.E R7, desc[UR36][R6.64] ;  /* 0x0000002406077981 */ /* 0x000ea8000c1e1900 */
[----:B------:R-:W3:Y:S01]  /*0fe0*/  LDG.E R8, desc[UR36][R8.64] ;  /* 0x0000002408087981 */ /* 0x000ee2000c1e1900 */
[----:B------:R-:W-:Y:S01]  /*0ff0*/  IMAD R11, R17, 0x4, R34 ;  /* 0x00000004110b7824 */ /* 0x000fe200078e0222 */
[----:B------:R-:W-:Y:S05]  /*1000*/  WARPSYNC.ALL ;  /* 0x0000000000007948 */ /* 0x000fea0003800000 */
[----:B------:R-:W-:Y:S01]  /*1010*/  LOP3.LUT P6, RZ, R16, R17, RZ, 0xfc, !PT ;  /* 0x0000001110ff7212 */ /* 0x000fe200078cfcff */
[----:B------:R-:W-:Y:S01]  /*1020*/  BSSY.RECONVERGENT B6, `(.L_x_12) ;  /* 0x0000013000067945 */ /* 0x000fe20003800200 */
[----:B---3--:R-:W-:Y:S04]  /*1030*/  STS [R11], R8 ;  /* 0x000000080b007388 */ /* 0x008fe80000000800 */
[----:B--2---:R-:W-:Y:S01]  /*1040*/  STS [R32], R7 ;  /* 0x0000000720007388 */ /* 0x004fe20000000800 */
        /* <DEDUP_REMOVED lines=12> */
[----:B0-----:R-:W-:Y:S01]  /*1110*/  IMAD.U32 R4, RZ, RZ, UR4 ;  /* 0x00000004ff047e24 */ /* 0x001fe2000f8e00ff */
[----:B------:R-:W-:-:S07]  /*1120*/  MOV R5, UR5 ;  /* 0x0000000500057c02 */ /* 0x000fce0008000f00 */
[----:B------:R-:W-:-:S07]  /*1130*/  LEPC R20, `(.L_x_13) ;  /* 0x000000001014794e */ /* 0x000fce0000000000 */
[----:B-1----:R-:W-:Y:S05]  /*1140*/  CALL.ABS.NOINC R8 ;  /* 0x0000000008007343 */ /* 0x002fea0003c00000 */
.L_x_13:
[----:B------:R-:W-:Y:S05]  /*1150*/  BSYNC.RECONVERGENT B6 ;  /* 0x0000000000067941 */ /* 0x000fea0003800200 */
.L_x_12:
[----:B------:R-:W-:Y:S02]  /*1160*/  VIADD R25, R25, 0x4 ;  /* 0x0000000419197836 */ /* 0x000fe40000000000 */
[----:B------:R-:W-:Y:S02]  /*1170*/  IMAD.U32 R0, RZ, RZ, UR48 ;  /* 0x00000030ff007e24 */ /* 0x000fe4000f8e00ff */
[----:B------:R-:W-:Y:S01]  /*1180*/  VIADD R31, R31, 0x8 ;  /* 0x000000081f1f7836 */ /* 0x000fe20000000000 */
[----:B------:R-:W-:Y:S01]  /*1190*/  ISETP.NE.AND P0, PT, R25, R29, PT ;  /* 0x0000001d1900720c */ /* 0x000fe20003f05270 */
[C---:B------:R-:W-:Y:S01]  /*11a0*/  IMAD R36, R0.reuse, 0x8, R36 ;  /* 0x0000000800247824 */ /* 0x040fe200078e0224 */
[C---:B------:R-:W-:Y:S01]  /*11b0*/  LEA R28, R0.reuse, R28, 0x3 ;  /* 0x0000001c001c7211 */ /* 0x040fe200078e18ff */
[C---:B------:R-:W-:Y:S02]  /*11c0*/  IMAD R30, R0.reuse, 0x8, R30 ;  /* 0x00000008001e7824 */ /* 0x040fe400078e021e */
[----:B------:R-:W-:-:S08]  /*11d0*/  IMAD R35, R0, 0x8, R35 ;  /* 0x0000000800237824 */ /* 0x000fd000078e0223 */
[----:B------:R-:W-:Y:S05]  /*11e0*/  @P0 BRA `(.L_x_14) ;  /* 0xfffffff000540947 */ /* 0x000fea000383ffff */
.L_x_1:
[----:B------:R-:W2:Y:S02]  /*11f0*/  LDCU UR4, c[0x0][0x380] ;  /* 0x00007000ff0477ac */ /* 0x000ea40008000800 */
[----:B--2---:R-:W-:-:S04]  /*1200*/  ULEA.HI UR4, UR4, UR4, URZ, 0x1 ;  /* 0x0000000404047291 */ /* 0x004fc8000f8f08ff */
[----:B------:R-:W-:-:S04]  /*1210*/  USHF.R.S32.HI UR4, URZ, 0x1, UR4 ;  /* 0x00000001ff047899 */ /* 0x000fc80008011404 */
[----:B------:R-:W-:-:S04]  /*1220*/  ULOP3.LUT UR4, UR4, 0x3, URZ, 0xc0, !UPT ;  /* 0x0000000304047892 */ /* 0x000fc8000f8ec0ff */
[----:B------:R-:W-:-:S09]  /*1230*/  UISETP.NE.AND UP0, UPT, UR4, URZ, UPT ;  /* 0x000000ff0400728c */ /* 0x000fd2000bf05270 */
[----:B------:R-:W-:Y:S05]  /*1240*/  BRA.U !UP0, `(.L_x_0) ;  /* 0x00000005082c7547 */ /* 0x000fea000b800000 */
[----:B------:R-:W2:Y:S01]  /*1250*/  LDCU UR5, c[0x0][0x388] ;  /* 0x00007100ff0577ac */ /* 0x000ea20008000800 */
[----:B----4-:R-:W-:Y:S01]  /*1260*/  IMAD R36, R29, R0, R27 ;  /* 0x000000001d247224 */ /* 0x010fe200078e021b */
[----:B------:R-:W-:-:S03]  /*1270*/  UIADD3 UR4, UPT, UPT, -UR4, URZ, URZ ;  /* 0x000000ff04047290 */ /* 0x000fc6000fffe1ff */
[----:B------:R-:W-:-:S03]  /*1280*/  IMAD.SHL.U32 R36, R36, 0x2, RZ ;  /* 0x0000000224247824 */ /* 0x000fc600078e00ff */
[----:B------:R-:W-:Y:S02]  /*1290*/  IMAD.U32 R25, RZ, RZ, UR4 ;  /* 0x00000004ff197e24 */ /* 0x000fe4000f8e00ff */
[----:B--2---:R-:W-:-:S04]  /*12a0*/  IMAD R26, R18, UR5, R29 ;  /* 0x00000005121a7c24 */ /* 0x004fc8000f8e021d */
[----:B------:R-:W-:-:S07]  /*12b0*/  IMAD.SHL.U32 R26, R26, 0x2, RZ ;  /* 0x000000021a1a7824 */ /* 0x000fce00078e00ff */
.L_x_18:
[----:B------:R-:W2:Y:S01]  /*12c0*/  LDCU UR4, c[0x0][0x2f8] ;  /* 0x00005f00ff0477ac */ /* 0x000ea20008000800 */
[----:B------:R-:W-:Y:S01]  /*12d0*/  MOV R24, 0x0 ;  /* 0x0000000000187802 */ /* 0x000fe20000000f00 */
[----:B------:R-:W-:Y:S01]  /*12e0*/  IMAD R5, R16, UR46, R17 ;  /* 0x0000002e10057c24 */ /* 0x000fe2000f8e0211 */
[----:B------:R-:W-:Y:S01]  /*12f0*/  SHF.R.S32.HI R3, RZ, 0x1f, R26 ;  /* 0x0000001fff037819 */ /* 0x000fe2000001141a */
[----:B------:R-:W-:Y:S01]  /*1300*/  VIADD R25, R25, 0x1 ;  /* 0x0000000119197836 */ /* 0x000fe20000000000 */
[----:B------:R3:W4:Y:S01]  /*1310*/  LDC.64 R8, c[0x4][R24] ;  /* 0x0100000018087b82 */ /* 0x0007220000000a00 */
[----:B------:R-:W-:Y:S01]  /*1320*/  IMAD.MOV.U32 R28, RZ, RZ, R18 ;  /* 0x000000ffff1c7224 */ /* 0x000fe200078e0012 */
[C---:B------:R-:W-:Y:S01]  /*1330*/  IADD3 R4, P0, PT, R5.reuse, R26, RZ ;  /* 0x0000001a05047210 */ /* 0x040fe20007f1e0ff */
[--C-:B------:R-:W-:Y:S01]  /*1340*/  IMAD.MOV.U32 R31, RZ, RZ, R27.reuse ;  /* 0x000000ffff1f7224 */ /* 0x100fe200078e001b */
[----:B------:R-:W-:Y:S01]  /*1350*/  MOV R30, R29 ;  /* 0x0000001d001e7202 */ /* 0x000fe20000000f00 */
[----:B------:R-:W-:Y:S01]  /*1360*/  IMAD.MOV.U32 R19, RZ, RZ, R27 ;  /* 0x000000ffff137224 */ /* 0x000fe200078e001b */
[----:B------:R-:W-:Y:S01]  /*1370*/  LEA.HI.X.SX32 R3, R5, R3, 0x1, P0 ;  /* 0x0000000305037211 */ /* 0x000fe200000f0eff */
[----:B------:R-:W-:Y:S01]  /*1380*/  IMAD.MOV.U32 R6, RZ, RZ, R2 ;  /* 0x000000ffff067224 */ /* 0x000fe200078e0002 */
[----:B0-----:R-:W-:Y:S01]  /*1390*/  LEA R40, P0, R4, UR40, 0x2 ;  /* 0x0000002804287c11 */ /* 0x001fe2000f8010ff */
[----:B------:R-:W-:Y:S01]  /*13a0*/  IMAD.MOV.U32 R7, RZ, RZ, R22 ;  /* 0x000000ffff077224 */ /* 0x000fe200078e0016 */
[----:B------:R-:W-:-:S02]  /*13b0*/  LOP3.LUT P2, RZ, R16, R17, RZ, 0xfc, !PT ;  /* 0x0000001110ff7212 */ /* 0x000fc4000784fcff */
[----:B------:R-:W-:Y:S01]  /*13c0*/  ISETP.NE.AND P1, PT, R25, RZ, PT ;  /* 0x000000ff1900720c */ /* 0x000fe20003f25270 */
[----:B--2---:R-:W-:Y:S01]  /*13d0*/  VIADD R0, R2, -UR4 ;  /* 0x8000000402007c36 */ /* 0x004fe20008000000 */
[----:B------:R-:W0:Y:S01]  /*13e0*/  LDCU.64 UR4, c[0x4][0x8] ;  /* 0x01000100ff0477ac */ /* 0x000e220008000a00 */
[----:B------:R-:W-:-:S03]  /*13f0*/  LEA.HI.X R41, R4, UR41, R3, 0x2, P0 ;  /* 0x0000002904297c11 */ /* 0x000fc600080f1403 */
[----:B------:R2:W-:Y:S04]  /*1400*/  STL.128 [R0+0x10], R28 ;  /* 0x0000101c00007387 */ /* 0x0005e80000100c00 */
[----:B------:R5:W-:Y:S01]  /*1410*/  STL.128 [R0], R16 ;  /* 0x0000001000007387 */ /* 0x000be20000100c00 */
[----:B0-----:R-:W-:Y:S01]  /*1420*/  IMAD.U32 R4, RZ, RZ, UR4 ;  /* 0x00000004ff047e24 */ /* 0x001fe2000f8e00ff */
[----:B------:R-:W-:Y:S02]  /*1430*/  MOV R5, UR5 ;  /* 0x0000000500057c02 */ /* 0x000fe40008000f00 */
[----:B--2---:R-:W-:Y:S02]  /*1440*/  SHF.R.S32.HI R28, RZ, 0x1f, R36 ;  /* 0x0000001fff1c7819 */ /* 0x004fe40000011424 */
[----:B-----5:R-:W-:-:S02]  /*1450*/  P2R R0, PR, RZ, 0x4 ;  /* 0x00000004ff007803 */ /* 0x020fc40000000000 */
[----:B---3--:R-:W-:-:S07]  /*1460*/  P2R R19, PR, RZ, 0x2 ;  /* 0x00000002ff137803 */ /* 0x008fce0000000000 */
[----:B------:R-:W-:-:S07]  /*1470*/  LEPC R20, `(.L_x_15) ;  /* 0x000000001014794e */ /* 0x000fce0000000000 */
[----:B-1--4-:R-:W-:Y:S05]  /*1480*/  CALL.ABS.NOINC R8 ;  /* 0x0000000008007343 */ /* 0x012fea0003c00000 */
.L_x_15:
[----:B------:R-:W-:Y:S01]  /*1490*/  IADD3 R0, P0, PT, R33, R36, RZ ;  /* 0x0000002421007210 */ /* 0x000fe20007f1e0ff */
[----:B------:R-:W2:Y:S04]  /*14a0*/  LDG.E R40, desc[UR36][R40.64] ;  /* 0x0000002428287981 */ /* 0x000ea8000c1e1900 */
[----:B------:R-:W-:Y:S01]  /*14b0*/  IMAD.X R3, R23, 0x1, R28, P0 ;  /* 0x0000000117037824 */ /* 0x000fe200000e061c */
[----:B------:R-:W-:-:S04]  /*14c0*/  LEA R4, P0, R0, UR38, 0x2 ;  /* 0x0000002600047c11 */ /* 0x000fc8000f8010ff */
        /* <DEDUP_REMOVED lines=21> */
[----:B------:R0:W1:Y:S01]  /*1620*/  LDC.64 R8, c[0x4][R24] ;  /* 0x0100000018087b82 */ /* 0x0000620000000a00 */
[----:B------:R-:W2:Y:S01]  /*1630*/  LDCU.64 UR4, c[0x4][0x10] ;  /* 0x01000200ff0477ac */ /* 0x000ea20008000a00 */
[----:B------:R-:W-:Y:S01]  /*1640*/  CS2R R6, SRZ ;  /* 0x0000000000067805 */ /* 0x000fe2000001ff00 */
[----:B--2---:R-:W-:Y:S01]  /*1650*/  IMAD.U32 R4, RZ, RZ, UR4 ;  /* 0x00000004ff047e24 */ /* 0x004fe2000f8e00ff */
[----:B0-----:R-:W-:-:S07]  /*1660*/  MOV R5, UR5 ;  /* 0x0000000500057c02 */ /* 0x001fce0008000f00 */
[----:B------:R-:W-:-:S07]  /*1670*/  LEPC R20, `(.L_x_17) ;  /* 0x000000001014794e */ /* 0x000fce0000000000 */
[----:B-1----:R-:W-:Y:S05]  /*1680*/  CALL.ABS.NOINC R8 ;  /* 0x0000000008007343 */ /* 0x002fea0003c00000 */
.L_x_17:
[----:B------:R-:W-:Y:S05]  /*1690*/  BSYNC.RECONVERGENT B6 ;  /* 0x0000000000067941 */ /* 0x000fea0003800200 */
.L_x_16:
[----:B------:R-:W0:Y:S01]  /*16a0*/  LDC R3, c[0x0][0x3a0] ;  /* 0x0000e800ff037b82 */ /* 0x000e220000000800 */
[----:B------:R-:W-:Y:S01]  /*16b0*/  ISETP.NE.AND P6, PT, R19, RZ, PT ;  /* 0x000000ff1300720c */ /* 0x000fe20003fc5270 */
[----:B------:R-:W-:Y:S02]  /*16c0*/  VIADD R26, R26, 0x2 ;  /* 0x000000021a1a7836 */ /* 0x000fe40000000000 */
[----:B------:R-:W-:Y:S02]  /*16d0*/  VIADD R29, R29, 0x1 ;  /* 0x000000011d1d7836 */ /* 0x000fe40000000000 */
[----:B0-----:R-:W-:-:S08]  /*16e0*/  IMAD R36, R3, 0x2, R36 ;  /* 0x0000000203247824 */ /* 0x001fd000078e0224 */
[----:B------:R-:W-:Y:S05]  /*16f0*/  @P6 BRA `(.L_x_18) ;  /* 0xfffffff800f06947 */ /* 0x000fea000383ffff */
.L_x_0:
[----:B------:R-:W2:Y:S01]  /*1700*/  S2R R3, SR_CTAID.X ;  /* 0x0000000000037919 */ /* 0x000ea20000002500 */
[----:B------:R-:W2:Y:S01]  /*1710*/  S2UR UR6, SR_CTAID.Y ;  /* 0x00000000000679c3 */ /* 0x000ea20000002600 */
[----:B------:R-:W5:Y:S07]  /*1720*/  LDCU.64 UR4, c[0x0][0x3c0] ;  /* 0x00007800ff0477ac */ /* 0x000f6e0008000a00 */
[----:B------:R-:W2:Y:S02]  /*1730*/  LDC R2, c[0x0][0x3b8] ;  /* 0x0000ee00ff027b82 */ /* 0x000ea40000000800 */
[----:B--2---:R-:W-:-:S02]  /*1740*/  IMAD R0, R2, UR6, R3 ;  /* 0x0000000602007c24 */ /* 0x004fc4000f8e0203 */
[----:B---3--:R-:W-:Y:S02]  /*1750*/  IMAD R17, R16, R2, R17 ;  /* 0x0000000210117224 */ /* 0x008fe400078e0211 */
[----:B------:R-:W-:-:S03]  /*1760*/  IMAD.SHL.U32 R0, R0, 0x2, RZ ;  /* 0x0000000200007824 */ /* 0x000fc600078e00ff */
[----:B------:R-:W-:Y:S02]  /*1770*/  SHF.R.S32.HI R3, RZ, 0x1f, R17 ;  /* 0x0000001fff037819 */ /* 0x000fe40000011411 */
[----:B------:R-:W-:-:S04]  /*1780*/  IADD3 R17, P0, PT, R0, R17, RZ ;  /* 0x0000001100117210 */ /* 0x000fc80007f1e0ff */
[----:B------:R-:W-:Y:S02]  /*1790*/  LEA.HI.X.SX32 R0, R0, R3, 0x1, P0 ;  /* 0x0000000300007211 */ /* 0x000fe400000f0eff */
[----:B-----5:R-:W-:-:S04]  /*17a0*/  LEA R2, P0, R17, UR4, 0x2 ;  /* 0x0000000411027c11 */ /* 0x020fc8000f8010ff */
[----:B------:R-:W-:-:S05]  /*17b0*/  LEA.HI.X R3, R17, UR5, R0, 0x2, P0 ;  /* 0x0000000511037c11 */ /* 0x000fca00080f1400 */
[----:B------:R-:W-:Y:S01]  /*17c0*/  STG.E desc[UR36][R2.64], R38 ;  /* 0x0000002602007986 */ /* 0x000fe2000c101924 */
[----:B01----:R-:W-:Y:S05]  /*17d0*/  EXIT ;  /* 0x000000000000794d */ /* 0x003fea0003800000 */
.L_x_19:
[----:B------:R-:W-:-:S00]  /*17e0*/  BRA `(.L_x_19) ;  /* 0xfffffffc00fc7947 */ /* 0x000fc0000383ffff */
[----:B------:R-:W-:-:S00]  /*17f0*/  NOP ;  /* 0x0000000000007918 */ /* 0x000fc00000000000 */
        /* <DEDUP_REMOVED lines=8> */
.L_x_20:


//--------------------- .nv.global.init           --------------------------
	.section	.nv.global.init,"aw",@progbits
.nv.global.init:
	.type		$str$1,@object
	.size		$str$1,($str - $str$1)
$str$1:
        /*0000*/ 	.byte	0x5f, 0x5f, 0x73, 0x79, 0x6e, 0x63, 0x74, 0x68, 0x72, 0x65, 0x61, 0x64, 0x73, 0x0a, 0x00
	.type		$str,@object
	.size		$str,(.L_0 - $str)
$str:
        /*000f*/ 	.byte	0x54, 0x68, 0x72, 0x65, 0x61, 0x64, 0x20, 0x5b, 0x25, 0x64, 0x2c, 0x20, 0x25, 0x64, 0x5d, 0x20
        /*001f*/ 	.byte	0x69, 0x6e, 0x20, 0x42, 0x6c, 0x6f, 0x63, 0x6b, 0x20, 0x5b, 0x25, 0x64, 0x2c, 0x20, 0x25, 0x64
        /*002f*/ 	.byte	0x5d, 0x3a, 0x0a, 0x20, 0x20, 0x2d, 0x20, 0x41, 0x73, 0x75, 0x62, 0x20, 0x5b, 0x62, 0x6c, 0x6f
        /*003f*/ 	.byte	0x63, 0x6b, 0x52, 0x6f, 0x77, 0x3a, 0x20, 0x25, 0x64, 0x2c, 0x20, 0x6d, 0x3a, 0x20, 0x25, 0x64
        /*004f*/ 	.byte	0x5d, 0x0a, 0x20, 0x20, 0x2d, 0x20, 0x42, 0x73, 0x75, 0x62, 0x20, 0x5b, 0x6d, 0x3a, 0x20, 0x25
        /*005f*/ 	.byte	0x64, 0x2c, 0x20, 0x62, 0x6c, 0x6f, 0x63, 0x6b, 0x43, 0x6f, 0x6c, 0x3a, 0x20, 0x25, 0x64, 0x5d
        /*006f*/ 	.byte	0x0a, 0x00
.L_0:


//--------------------- .nv.shared._Z12MatMulKernel6MatrixS_S_ --------------------------
	.section	.nv.shared._Z12MatMulKernel6MatrixS_S_,"aw",@nobits
	.sectionflags	@""
	.align	4
.nv.shared._Z12MatMulKernel6MatrixS_S_:
	.zero		1056


//--------------------- .nv.shared.reserved.0     --------------------------
	.section	.nv.shared.reserved.0,"aw",@nobits
	.weak		__nv_reservedSMEM_offset_0_alias
	.size		__nv_reservedSMEM_offset_0_alias, 0, 64
	.other		__nv_reservedSMEM_offset_0_alias,@"STO_CUDA_RESERVED_SHARED STV_DEFAULT"
__nv_reservedSMEM_offset_0_alias:
	.zero		0
	.zero		64


//--------------------- .nv.constant0._Z12MatMulKernel6MatrixS_S_ --------------------------
	.section	.nv.constant0._Z12MatMulKernel6MatrixS_S_,"a",@progbits
	.sectionflags	@""
	.align	4
.nv.constant0._Z12MatMulKernel6MatrixS_S_:
	.zero		968


//--------------------- SYMBOLS --------------------------

	.type		.nv.reservedSmem.offset0,@object
	.size		.nv.reservedSmem.offset0,0x4
	.type		.nv.reservedSmem.cap,@object
	.size		.nv.reservedSmem.cap,0x4
	.type		vprintf,@function
